	.headerflags	@"EF_CUDA_TEXMODE_UNIFIED EF_CUDA_64BIT_ADDRESS EF_CUDA_ACCELERATORS EF_CUDA_SM90 EF_CUDA_VIRTUAL_SM(EF_CUDA_SM90)"
	.elftype	@"ET_EXEC"


//--------------------- .nv.info                  --------------------------
	.section	.nv.info,"",@"SHT_CUDA_INFO"
	.align	4


	//----- nvinfo : EIATTR_REGCOUNT
	.align		4
        /*0000*/ 	.byte	0x04, 0x2f
        /*0002*/ 	.short	(.L_1 - .L_0)
	.align		4
.L_0:
        /*0004*/ 	.word	index@(triton_poi_fused_relu_threshold_backward_1)
        /*0008*/ 	.word	0x0000000e


	//----- nvinfo : EIATTR_MIN_STACK_SIZE
	.align		4
.L_1:
        /*000c*/ 	.byte	0x04, 0x12
        /*000e*/ 	.short	(.L_3 - .L_2)
	.align		4
.L_2:
        /*0010*/ 	.word	index@(triton_poi_fused_relu_threshold_backward_1)
        /*0014*/ 	.word	0x00000000


	//----- nvinfo : EIATTR_FRAME_SIZE
	.align		4
.L_3:
        /*0018*/ 	.byte	0x04, 0x11
        /*001a*/ 	.short	(.L_5 - .L_4)
	.align		4
.L_4:
        /*001c*/ 	.word	index@(triton_poi_fused_relu_threshold_backward_1)
        /*0020*/ 	.word	0x00000000


	//----- nvinfo : EIATTR_MIN_STACK_SIZE
	.align		4
.L_5:
        /*0024*/ 	.byte	0x04, 0x12
        /*0026*/ 	.short	(.L_7 - .L_6)
	.align		4
.L_6:
        /*0028*/ 	.word	index@(triton_poi_fused_relu_threshold_backward_1)
        /*002c*/ 	.word	0x00000000
.L_7:


//--------------------- .nv.info.triton_poi_fused_relu_threshold_backward_1 --------------------------
	.section	.nv.info.triton_poi_fused_relu_threshold_backward_1,"",@"SHT_CUDA_INFO"
	.sectionflags	@""
	.align	4


	//----- nvinfo : EIATTR_CUDA_API_VERSION
	.align		4
        /*0000*/ 	.byte	0x04, 0x37
        /*0002*/ 	.short	(.L_9 - .L_8)
.L_8:
        /*0004*/ 	.word	0x0000007c


	//----- nvinfo : EIATTR_KPARAM_INFO
	.align		4
.L_9:
        /*0008*/ 	.byte	0x04, 0x17
        /*000a*/ 	.short	(.L_11 - .L_10)
.L_10:
        /*000c*/ 	.word	0x00000000
        /*0010*/ 	.short	0x0004
        /*0012*/ 	.short	0x0020
        /*0014*/ 	.byte	0x00, 0xf0, 0x11, 0x00


	//----- nvinfo : EIATTR_KPARAM_INFO
	.align		4
.L_11:
        /*0018*/ 	.byte	0x04, 0x17
        /*001a*/ 	.short	(.L_13 - .L_12)
.L_12:
        /*001c*/ 	.word	0x00000000
        /*0020*/ 	.short	0x0003
        /*0022*/ 	.short	0x0018
        /*0024*/ 	.byte	0x00, 0xf4, 0x21, 0x00


	//----- nvinfo : EIATTR_KPARAM_INFO
	.align		4
.L_13:
        /*0028*/ 	.byte	0x04, 0x17
        /*002a*/ 	.short	(.L_15 - .L_14)
.L_14:
        /*002c*/ 	.word	0x00000000
        /*0030*/ 	.short	0x0002
        /*0032*/ 	.short	0x0010
        /*0034*/ 	.byte	0x00, 0xf4, 0x21, 0x00


	//----- nvinfo : EIATTR_KPARAM_INFO
	.align		4
.L_15:
        /*0038*/ 	.byte	0x04, 0x17
        /*003a*/ 	.short	(.L_17 - .L_16)
.L_16:
        /*003c*/ 	.word	0x00000000
        /*0040*/ 	.short	0x0001
        /*0042*/ 	.short	0x0008
        /*0044*/ 	.byte	0x00, 0xf4, 0x21, 0x00


	//----- nvinfo : EIATTR_KPARAM_INFO
	.align		4
.L_17:
        /*0048*/ 	.byte	0x04, 0x17
        /*004a*/ 	.short	(.L_19 - .L_18)
.L_18:
        /*004c*/ 	.word	0x00000000
        /*0050*/ 	.short	0x0000
        /*0052*/ 	.short	0x0000
        /*0054*/ 	.byte	0x00, 0xf4, 0x21, 0x00


	//----- nvinfo : EIATTR_SPARSE_MMA_MASK
	.align		4
.L_19:
        /*0058*/ 	.byte	0x03, 0x50
        /*005a*/ 	.short	0x0000


	//----- nvinfo : EIATTR_MAXREG_COUNT
	.align		4
        /*005c*/ 	.byte	0x03, 0x1b
        /*005e*/ 	.short	0x00ff


	//----- nvinfo : EIATTR_EXIT_INSTR_OFFSETS
	.align		4
        /*0060*/ 	.byte	0x04, 0x1c
        /*0062*/ 	.short	(.L_21 - .L_20)


	//   ....[0]....
.L_20:
        /*0064*/ 	.word	0x000001f0


	//   ....[1]....
        /*0068*/ 	.word	0x00000210


	//----- nvinfo : EIATTR_REQNTID
	.align		4
.L_21:
        /*006c*/ 	.byte	0x04, 0x10
        /*006e*/ 	.short	(.L_23 - .L_22)
.L_22:
        /*0070*/ 	.word	0x00000080
        /*0074*/ 	.word	0x00000001
        /*0078*/ 	.word	0x00000001


	//----- nvinfo : EIATTR_CBANK_PARAM_SIZE
	.align		4
.L_23:
        /*007c*/ 	.byte	0x03, 0x19
        /*007e*/ 	.short	0x0024


	//----- nvinfo : EIATTR_PARAM_CBANK
	.align		4
        /*0080*/ 	.byte	0x04, 0x0a
        /*0082*/ 	.short	(.L_25 - .L_24)
	.align		4
.L_24:
        /*0084*/ 	.word	index@(.nv.constant0.triton_poi_fused_relu_threshold_backward_1)
        /*0088*/ 	.short	0x0210
        /*008a*/ 	.short	0x0024


	//----- nvinfo : EIATTR_SW_WAR
	.align		4
.L_25:
        /*008c*/ 	.byte	0x04, 0x36
        /*008e*/ 	.short	(.L_27 - .L_26)
.L_26:
        /*0090*/ 	.word	0x00000008
.L_27:


//--------------------- .nv.callgraph             --------------------------
	.section	.nv.callgraph,"",@"SHT_CUDA_CALLGRAPH"
	.align	4
	.sectionentsize	8
	.align		4
        /*0000*/ 	.word	0x00000000
	.align		4
        /*0004*/ 	.word	0xffffffff
	.align		4
        /*0008*/ 	.word	0x00000000
	.align		4
        /*000c*/ 	.word	0xfffffffe
	.align		4
        /*0010*/ 	.word	0x00000000
	.align		4
        /*0014*/ 	.word	0xfffffffd
	.align		4
        /*0018*/ 	.word	0x00000000
	.align		4
        /*001c*/ 	.word	0xfffffffc


//--------------------- .text.triton_poi_fused_relu_threshold_backward_1 --------------------------
	.section	.text.triton_poi_fused_relu_threshold_backward_1,"ax",@progbits
	.align	128
        .global         triton_poi_fused_relu_threshold_backward_1
        .type           triton_poi_fused_relu_threshold_backward_1,@function
        .size           triton_poi_fused_relu_threshold_backward_1,(.L_x_1 - triton_poi_fused_relu_threshold_backward_1)
        .other          triton_poi_fused_relu_threshold_backward_1,@"STO_CUDA_ENTRY STV_DEFAULT"
triton_poi_fused_relu_threshold_backward_1:
.text.triton_poi_fused_relu_threshold_backward_1:
[----:B------:R-:W0:Y:S02]  /*0000*/  LDC R1, c[0x0][0x28] ;  /* 0x00000a00ff017b82 */ /* 0x000e240000000800 */
[----:B------:R-:W1:Y:S01]  /*0010*/  S2R R0, SR_TID.X ;  /* 0x0000000000007919 */ /* 0x000e620000002100 */
[----:B------:R-:W2:Y:S01]  /*0020*/  LDC.64 R4, c[0x0][0x218] ;  /* 0x00008600ff047b82 */ /* 0x000ea20000000a00 */
[----:B------:R-:W-:Y:S01]  /*0030*/  IMAD.MOV.U32 R11, RZ, RZ, RZ ;  /* 0x000000ffff0b7224 */ /* 0x000fe200078e00ff */
[----:B------:R-:W-:Y:S01]  /*0040*/  ULDC.64 UR4, c[0x0][0x208] ;  /* 0x0000820000047ab9 */ /* 0x000fe20000000a00 */
[----:B------:R-:W3:Y:S01]  /*0050*/  S2R R9, SR_CTAID.X ;  /* 0x0000000000097919 */ /* 0x000ee20000002500 */
[----:B------:R-:W-:-:S04]  /*0060*/  ULDC.64 UR6, c[0x0][0x228] ;  /* 0x00008a0000067ab9 */ /* 0x000fc80000000a00 */
[----:B------:R-:W4:Y:S01]  /*0070*/  LDC.64 R2, c[0x0][0x210] ;  /* 0x00008400ff027b82 */ /* 0x000f220000000a00 */
[----:B-1----:R-:W-:Y:S02]  /*0080*/  LOP3.LUT R0, R0, 0x7f, RZ, 0xc0, !PT ;  /* 0x0000007f00007812 */ /* 0x002fe400078ec0ff */
[----:B---3--:R-:W-:-:S03]  /*0090*/  SHF.R.S32.HI R6, RZ, 0x18, R9 ;  /* 0x00000018ff067819 */ /* 0x008fc60000011409 */
[----:B------:R-:W-:Y:S01]  /*00a0*/  IMAD R9, R9, 0x80, R0 ;  /* 0x0000008009097824 */ /* 0x000fe200078e0200 */
[----:B------:R-:W-:-:S03]  /*00b0*/  SGXT R0, R6, 0x1 ;  /* 0x000000010600781a */ /* 0x000fc60000000200 */
[C---:B----4-:R-:W-:Y:S01]  /*00c0*/  IMAD.WIDE R2, R9.reuse, 0x4, R2 ;  /* 0x0000000409027825 */ /* 0x050fe200078e0202 */
[----:B------:R-:W-:Y:S02]  /*00d0*/  ISETP.GE.AND P0, PT, R9, 0x100, PT ;  /* 0x000001000900780c */ /* 0x000fe40003f06270 */
[----:B------:R-:W-:-:S04]  /*00e0*/  LEA.HI R0, R0, R9, RZ, 0x2 ;  /* 0x0000000900007211 */ /* 0x000fc800078f10ff */
[----:B------:R-:W-:-:S05]  /*00f0*/  LOP3.LUT R0, R0, 0xfffffffc, RZ, 0xc0, !PT ;  /* 0xfffffffc00007812 */ /* 0x000fca00078ec0ff */
[----:B------:R-:W-:Y:S02]  /*0100*/  IMAD.IADD R7, R9, 0x1, -R0 ;  /* 0x0000000109077824 */ /* 0x000fe400078e0a00 */
[----:B------:R-:W-:Y:S02]  /*0110*/  IMAD.MOV.U32 R0, RZ, RZ, RZ ;  /* 0x000000ffff007224 */ /* 0x000fe400078e00ff */
[----:B--2---:R-:W-:Y:S02]  /*0120*/  IMAD.WIDE R4, R7, 0x4, R4 ;  /* 0x0000000407047825 */ /* 0x004fe400078e0204 */
[----:B------:R-:W1:Y:S02]  /*0130*/  LDC.64 R6, c[0x0][0x220] ;  /* 0x00008800ff067b82 */ /* 0x000e640000000a00 */
[----:B------:R-:W2:Y:S04]  /*0140*/  @!P0 LDG.E R0, desc[UR4][R2.64] ;  /* 0x0000000402008981 */ /* 0x000ea8000c1e1900 */
[----:B------:R-:W2:Y:S01]  /*0150*/  @!P0 LDG.E.EL R11, desc[UR4][R4.64] ;  /* 0x00000004040b8981 */ /* 0x000ea2000c2e1900 */
[----:B-1----:R-:W-:-:S04]  /*0160*/  IMAD.WIDE R6, R9, 0x4, R6 ;  /* 0x0000000409067825 */ /* 0x002fc800078e0206 */
[----:B--2---:R-:W-:Y:S01]  /*0170*/  FADD R8, R11, R0 ;  /* 0x000000000b087221 */ /* 0x004fe20000000000 */
[----:B------:R-:W-:-:S04]  /*0180*/  FSETP.GEU.AND P1, PT, R0, -R11, PT ;  /* 0x8000000b0000720b */ /* 0x000fc80003f2e000 */
[----:B------:R-:W-:Y:S02]  /*0190*/  FSEL R11, R8, RZ, P1 ;  /* 0x000000ff080b7208 */ /* 0x000fe40000800000 */
[----:B------:R-:W-:Y:S02]  /*01a0*/  IADD3 R8, P1, R9, UR6, RZ ;  /* 0x0000000609087c10 */ /* 0x000fe4000ff3e0ff */
[----:B------:R-:W-:Y:S01]  /*01b0*/  FSETP.GTU.AND P2, PT, R11, RZ, PT ;  /* 0x000000ff0b00720b */ /* 0x000fe20003f4c000 */
[----:B------:R1:W-:Y:S01]  /*01c0*/  @!P0 STG.E desc[UR4][R6.64], R11 ;  /* 0x0000000b06008986 */ /* 0x0003e2000c101904 */
[----:B------:R-:W-:Y:S02]  /*01d0*/  LEA.HI.X.SX32 R9, R9, UR7, 0x1, P1 ;  /* 0x0000000709097c11 */ /* 0x000fe400088f0eff */
[----:B------:R-:W-:Y:S01]  /*01e0*/  SEL R3, RZ, 0x1, P2 ;  /* 0x00000001ff037807 */ /* 0x000fe20001000000 */
[----:B------:R-:W-:Y:S08]  /*01f0*/  @P0 EXIT ;  /* 0x000000000000094d */ /* 0x000ff00003800000 */
[----:B------:R-:W-:Y:S01]  /*0200*/  STG.E.U8 desc[UR4][R8.64], R3 ;  /* 0x0000000308007986 */ /* 0x000fe2000c101104 */
[----:B------:R-:W-:Y:S05]  /*0210*/  EXIT ;  /* 0x000000000000794d */ /* 0x000fea0003800000 */
.L_x_0:
[----:B------:R-:W-:-:S00]  /*0220*/  BRA `(.L_x_0) ;  /* 0xfffffffc00fc7947 */ /* 0x000fc0000383ffff */
[----:B------:R-:W-:-:S00]  /*0230*/  NOP ;  /* 0x0000000000007918 */ /* 0x000fc00000000000 */
        /* <DEDUP_REMOVED lines=12> */
.L_x_1:


//--------------------- .nv.constant0.triton_poi_fused_relu_threshold_backward_1 --------------------------
	.section	.nv.constant0.triton_poi_fused_relu_threshold_backward_1,"a",@progbits
	.sectionflags	@""
	.align	4
.nv.constant0.triton_poi_fused_relu_threshold_backward_1:
	.zero		564
